//
// Generated by NVIDIA NVVM Compiler
//
// Compiler Build ID: CL-36424714
// Cuda compilation tools, release 13.0, V13.0.88
// Based on NVVM 20.0.0
//

.version 9.0
.target sm_100
.address_size 64

	// .globl	_Z3addiiPPfS0_
.extern .func  (.param .b32 func_retval0) vprintf
(
	.param .b64 vprintf_param_0,
	.param .b64 vprintf_param_1
)
;
.global .align 1 .b8 $str[14] = {84, 104, 114, 101, 97, 100, 32, 120, 58, 32, 37, 100, 10};
.global .align 1 .b8 $str$1[14] = {84, 104, 114, 101, 97, 100, 32, 121, 58, 32, 37, 100, 10};
.global .align 1 .b8 $str$2[14] = {84, 104, 114, 101, 97, 100, 32, 122, 58, 32, 37, 100, 10};

.visible .entry _Z3addiiPPfS0_(
	.param .u32 _Z3addiiPPfS0__param_0,
	.param .u32 _Z3addiiPPfS0__param_1,
	.param .u64 .ptr .align 1 _Z3addiiPPfS0__param_2,
	.param .u64 .ptr .align 1 _Z3addiiPPfS0__param_3
)
{
	.local .align 8 .b8 	__local_depot0[8];
	.reg .b64 	%SP;
	.reg .b64 	%SPL;
	.reg .pred 	%p<11>;
	.reg .b32 	%r<45>;
	.reg .b32 	%f<22>;
	.reg .b64 	%rd<51>;

	mov.u64 	%SPL, __local_depot0;
	cvta.local.u64 	%SP, %SPL;
	ld.param.u32 	%r17, [_Z3addiiPPfS0__param_0];
	ld.param.u32 	%r18, [_Z3addiiPPfS0__param_1];
	ld.param.u64 	%rd5, [_Z3addiiPPfS0__param_2];
	ld.param.u64 	%rd6, [_Z3addiiPPfS0__param_3];
	mov.u32 	%r1, %ctaid.x;
	setp.ne.s32 	%p1, %r1, 0;
	@%p1 bra 	$L__BB0_2;
	add.u64 	%rd7, %SP, 0;
	add.u64 	%rd8, %SPL, 0;
	mov.u32 	%r19, %tid.x;
	st.local.u32 	[%rd8], %r19;
	mov.u64 	%rd9, $str;
	cvta.global.u64 	%rd10, %rd9;
	{ // callseq 0, 0
	.param .b64 param0;
	st.param.b64 	[param0], %rd10;
	.param .b64 param1;
	st.param.b64 	[param1], %rd7;
	.param .b32 retval0;
	call.uni (retval0), 
	vprintf, 
	(
	param0, 
	param1
	);
	ld.param.b32 	%r20, [retval0];
	} // callseq 0
	mov.u32 	%r22, %tid.y;
	st.local.u32 	[%rd8], %r22;
	mov.u64 	%rd11, $str$1;
	cvta.global.u64 	%rd12, %rd11;
	{ // callseq 1, 0
	.param .b64 param0;
	st.param.b64 	[param0], %rd12;
	.param .b64 param1;
	st.param.b64 	[param1], %rd7;
	.param .b32 retval0;
	call.uni (retval0), 
	vprintf, 
	(
	param0, 
	param1
	);
	ld.param.b32 	%r23, [retval0];
	} // callseq 1
	mov.u32 	%r25, %tid.z;
	st.local.u32 	[%rd8], %r25;
	mov.u64 	%rd13, $str$2;
	cvta.global.u64 	%rd14, %rd13;
	{ // callseq 2, 0
	.param .b64 param0;
	st.param.b64 	[param0], %rd14;
	.param .b64 param1;
	st.param.b64 	[param1], %rd7;
	.param .b32 retval0;
	call.uni (retval0), 
	vprintf, 
	(
	param0, 
	param1
	);
	ld.param.b32 	%r26, [retval0];
	} // callseq 2
$L__BB0_2:
	mov.u32 	%r2, %ntid.x;
	mov.u32 	%r28, %tid.x;
	mad.lo.s32 	%r42, %r1, %r2, %r28;
	mov.u32 	%r29, %ctaid.y;
	mov.u32 	%r30, %ntid.y;
	mov.u32 	%r31, %tid.y;
	mad.lo.s32 	%r4, %r29, %r30, %r31;
	mov.u32 	%r32, %nctaid.y;
	mul.lo.s32 	%r5, %r30, %r32;
	setp.ge.s32 	%p2, %r42, %r17;
	@%p2 bra 	$L__BB0_12;
	add.s32 	%r6, %r4, %r5;
	max.s32 	%r33, %r18, %r6;
	setp.lt.s32 	%p3, %r6, %r18;
	selp.u32 	%r34, 1, 0, %p3;
	add.s32 	%r35, %r6, %r34;
	sub.s32 	%r36, %r33, %r35;
	div.u32 	%r37, %r36, %r5;
	add.s32 	%r7, %r37, %r34;
	and.b32  	%r8, %r7, 3;
	add.s32 	%r9, %r6, %r5;
	add.s32 	%r10, %r9, %r5;
	cvta.to.global.u64 	%rd1, %rd5;
	cvta.to.global.u64 	%rd2, %rd6;
	mov.u32 	%r38, %nctaid.x;
	mul.lo.s32 	%r11, %r2, %r38;
$L__BB0_4:
	setp.ge.s32 	%p4, %r4, %r18;
	@%p4 bra 	$L__BB0_11;
	setp.eq.s32 	%p5, %r8, 3;
	mul.wide.s32 	%rd15, %r42, 8;
	add.s64 	%rd3, %rd1, %rd15;
	add.s64 	%rd4, %rd2, %rd15;
	mov.u32 	%r43, %r4;
	@%p5 bra 	$L__BB0_9;
	setp.eq.s32 	%p6, %r8, 0;
	ld.global.u64 	%rd16, [%rd3];
	mul.wide.u32 	%rd17, %r4, 4;
	add.s64 	%rd18, %rd16, %rd17;
	ld.f32 	%f1, [%rd18];
	ld.global.u64 	%rd19, [%rd4];
	add.s64 	%rd20, %rd19, %rd17;
	ld.f32 	%f2, [%rd20];
	add.f32 	%f3, %f1, %f2;
	st.f32 	[%rd20], %f3;
	mov.u32 	%r43, %r6;
	@%p6 bra 	$L__BB0_9;
	setp.eq.s32 	%p7, %r8, 1;
	ld.global.u64 	%rd21, [%rd3];
	mul.wide.u32 	%rd22, %r6, 4;
	add.s64 	%rd23, %rd21, %rd22;
	ld.f32 	%f4, [%rd23];
	ld.global.u64 	%rd24, [%rd4];
	add.s64 	%rd25, %rd24, %rd22;
	ld.f32 	%f5, [%rd25];
	add.f32 	%f6, %f4, %f5;
	st.f32 	[%rd25], %f6;
	mov.u32 	%r43, %r9;
	@%p7 bra 	$L__BB0_9;
	ld.global.u64 	%rd26, [%rd3];
	mul.wide.u32 	%rd27, %r9, 4;
	add.s64 	%rd28, %rd26, %rd27;
	ld.f32 	%f7, [%rd28];
	ld.global.u64 	%rd29, [%rd4];
	add.s64 	%rd30, %rd29, %rd27;
	ld.f32 	%f8, [%rd30];
	add.f32 	%f9, %f7, %f8;
	st.f32 	[%rd30], %f9;
	mov.u32 	%r43, %r10;
$L__BB0_9:
	setp.lt.u32 	%p8, %r7, 3;
	@%p8 bra 	$L__BB0_11;
$L__BB0_10:
	ld.global.u64 	%rd31, [%rd3];
	mul.wide.u32 	%rd32, %r43, 4;
	add.s64 	%rd33, %rd31, %rd32;
	ld.f32 	%f10, [%rd33];
	ld.global.u64 	%rd34, [%rd4];
	add.s64 	%rd35, %rd34, %rd32;
	ld.f32 	%f11, [%rd35];
	add.f32 	%f12, %f10, %f11;
	st.f32 	[%rd35], %f12;
	add.s32 	%r39, %r43, %r5;
	ld.global.u64 	%rd36, [%rd3];
	mul.wide.u32 	%rd37, %r39, 4;
	add.s64 	%rd38, %rd36, %rd37;
	ld.f32 	%f13, [%rd38];
	ld.global.u64 	%rd39, [%rd4];
	add.s64 	%rd40, %rd39, %rd37;
	ld.f32 	%f14, [%rd40];
	add.f32 	%f15, %f13, %f14;
	st.f32 	[%rd40], %f15;
	add.s32 	%r40, %r39, %r5;
	ld.global.u64 	%rd41, [%rd3];
	mul.wide.u32 	%rd42, %r40, 4;
	add.s64 	%rd43, %rd41, %rd42;
	ld.f32 	%f16, [%rd43];
	ld.global.u64 	%rd44, [%rd4];
	add.s64 	%rd45, %rd44, %rd42;
	ld.f32 	%f17, [%rd45];
	add.f32 	%f18, %f16, %f17;
	st.f32 	[%rd45], %f18;
	add.s32 	%r41, %r40, %r5;
	ld.global.u64 	%rd46, [%rd3];
	mul.wide.u32 	%rd47, %r41, 4;
	add.s64 	%rd48, %rd46, %rd47;
	ld.f32 	%f19, [%rd48];
	ld.global.u64 	%rd49, [%rd4];
	add.s64 	%rd50, %rd49, %rd47;
	ld.f32 	%f20, [%rd50];
	add.f32 	%f21, %f19, %f20;
	st.f32 	[%rd50], %f21;
	add.s32 	%r43, %r41, %r5;
	setp.lt.s32 	%p9, %r43, %r18;
	@%p9 bra 	$L__BB0_10;
$L__BB0_11:
	add.s32 	%r42, %r42, %r11;
	setp.lt.s32 	%p10, %r42, %r17;
	@%p10 bra 	$L__BB0_4;
$L__BB0_12:
	ret;

}


// ===== COMPILED SASS (sm_100) =====

	.target	sm_100

	.elftype	@"ET_EXEC"


//--------------------- .note.nv.tkinfo           --------------------------
	.section	.note.nv.tkinfo,"",@"SHT_NOTE"
	.sectionflags	@"SHF_NOTE_NV_TKINFO"
	.tkinfo
        /*0018*/ 	.word	0x00000002
        /*0030*/ 	.string	""
        /*0030*/ 	.string	"ptxas"
        /*0030*/ 	.string	"Cuda compilation tools, release 13.0, V13.0.88"
        /*0030*/ 	.string	"Build cuda_13.0.r13.0/compiler.36424714_0"
        /*0030*/ 	.string	"-arch sm_100 -m 64 "



//--------------------- .note.nv.cuinfo           --------------------------
	.section	.note.nv.cuinfo,"",@"SHT_NOTE"
	.sectionflags	@"SHF_NOTE_NV_CUINFO"
        /*0018*/ 	.short	0x0002
        /*001a*/ 	.short	0x0064
        /*001c*/ 	.short	0x0082
	.zero		2


//--------------------- .nv.info                  --------------------------
	.section	.nv.info,"",@"SHT_CUDA_INFO"
	.align	4


	//----- nvinfo : EIATTR_REGCOUNT
	.align		4
        /*0000*/ 	.byte	0x04, 0x2f
        /*0002*/ 	.short	(.L_4 - .L_3)
	.align		4
.L_3:
        /*0004*/ 	.word	index@(_Z3addiiPPfS0_)
        /*0008*/ 	.word	0x00000020


	//----- nvinfo : EIATTR_FRAME_SIZE
	.align		4
.L_4:
        /*000c*/ 	.byte	0x04, 0x11
        /*000e*/ 	.short	(.L_6 - .L_5)
	.align		4
.L_5:
        /*0010*/ 	.word	index@(_Z3addiiPPfS0_)
        /*0014*/ 	.word	0x00000008


	//----- nvinfo : EIATTR_MIN_STACK_SIZE
	.align		4
.L_6:
        /*0018*/ 	.byte	0x04, 0x12
        /*001a*/ 	.short	(.L_8 - .L_7)
	.align		4
.L_7:
        /*001c*/ 	.word	index@(_Z3addiiPPfS0_)
        /*0020*/ 	.word	0x00000008
.L_8:


//--------------------- .nv.compat                --------------------------
	.section	.nv.compat,"",@"SHT_CUDA_COMPAT_INFO"
	.align	4
        /*0000*/ 	.byte	0x02, 0x09, 0x00, 0x00, 0x02, 0x02, 0x01, 0x00, 0x02, 0x05, 0x05, 0x00, 0x03, 0x07, 0x01, 0x01
        /*0010*/ 	.byte	0x02, 0x03, 0x00, 0x00, 0x02, 0x06, 0x01, 0x00, 0x04, 0x0b, 0x08, 0x00, 0x09, 0x00, 0x00, 0x00
        /*0020*/ 	.byte	0x00, 0x00, 0x00, 0x00


//--------------------- .nv.info._Z3addiiPPfS0_   --------------------------
	.section	.nv.info._Z3addiiPPfS0_,"",@"SHT_CUDA_INFO"
	.sectionflags	@""
	.align	4


	//----- nvinfo : EIATTR_CUDA_API_VERSION
	.align		4
        /*0000*/ 	.byte	0x04, 0x37
        /*0002*/ 	.short	(.L_10 - .L_9)
.L_9:
        /*0004*/ 	.word	0x00000082


	//----- nvinfo : EIATTR_KPARAM_INFO
	.align		4
.L_10:
        /*0008*/ 	.byte	0x04, 0x17
        /*000a*/ 	.short	(.L_12 - .L_11)
.L_11:
        /*000c*/ 	.word	0x00000000
        /*0010*/ 	.short	0x0003
        /*0012*/ 	.short	0x0010
        /*0014*/ 	.byte	0x00, 0xf5, 0x21, 0x00


	//----- nvinfo : EIATTR_KPARAM_INFO
	.align		4
.L_12:
        /*0018*/ 	.byte	0x04, 0x17
        /*001a*/ 	.short	(.L_14 - .L_13)
.L_13:
        /*001c*/ 	.word	0x00000000
        /*0020*/ 	.short	0x0002
        /*0022*/ 	.short	0x0008
        /*0024*/ 	.byte	0x00, 0xf5, 0x21, 0x00


	//----- nvinfo : EIATTR_KPARAM_INFO
	.align		4
.L_14:
        /*0028*/ 	.byte	0x04, 0x17
        /*002a*/ 	.short	(.L_16 - .L_15)
.L_15:
        /*002c*/ 	.word	0x00000000
        /*0030*/ 	.short	0x0001
        /*0032*/ 	.short	0x0004
        /*0034*/ 	.byte	0x00, 0xf0, 0x11, 0x00


	//----- nvinfo : EIATTR_KPARAM_INFO
	.align		4
.L_16:
        /*0038*/ 	.byte	0x04, 0x17
        /*003a*/ 	.short	(.L_18 - .L_17)
.L_17:
        /*003c*/ 	.word	0x00000000
        /*0040*/ 	.short	0x0000
        /*0042*/ 	.short	0x0000
        /*0044*/ 	.byte	0x00, 0xf0, 0x11, 0x00


	//----- nvinfo : EIATTR_SPARSE_MMA_MASK
	.align		4
.L_18:
        /*0048*/ 	.byte	0x03, 0x50
        /*004a*/ 	.short	0x0000


	//----- nvinfo : EIATTR_MAXREG_COUNT
	.align		4
        /*004c*/ 	.byte	0x03, 0x1b
        /*004e*/ 	.short	0x00ff


	//----- nvinfo : EIATTR_EXTERNS
	.align		4
        /*0050*/ 	.byte	0x04, 0x0f
        /*0052*/ 	.short	(.L_20 - .L_19)


	//   ....[0]....
	.align		4
.L_19:
        /*0054*/ 	.word	index@(vprintf)


	//----- nvinfo : EIATTR_MERCURY_ISA_VERSION
	.align		4
.L_20:
        /*0058*/ 	.byte	0x03, 0x5f
        /*005a*/ 	.short	0x0101


	//----- nvinfo : EIATTR_VRC_CTA_INIT_COUNT
	.align		4
        /*005c*/ 	.byte	0x02, 0x4a
	.zero		1
	.zero		1


	//----- nvinfo : EIATTR_SYSCALL_OFFSETS
	.align		4
        /*0060*/ 	.byte	0x04, 0x46
        /*0062*/ 	.short	(.L_22 - .L_21)


	//   ....[0]....
.L_21:
        /*0064*/ 	.word	0x00000130


	//   ....[1]....
        /*0068*/ 	.word	0x000001d0


	//   ....[2]....
        /*006c*/ 	.word	0x00000270


	//----- nvinfo : EIATTR_EXIT_INSTR_OFFSETS
	.align		4
.L_22:
        /*0070*/ 	.byte	0x04, 0x1c
        /*0072*/ 	.short	(.L_24 - .L_23)


	//   ....[0]....
.L_23:
        /*0074*/ 	.word	0x00000330


	//   ....[1]....
        /*0078*/ 	.word	0x00000be0


	//----- nvinfo : EIATTR_CRS_STACK_SIZE
	.align		4
.L_24:
        /*007c*/ 	.byte	0x04, 0x1e
        /*007e*/ 	.short	(.L_26 - .L_25)
.L_25:
        /*0080*/ 	.word	0x00000000


	//----- nvinfo : EIATTR_CBANK_PARAM_SIZE
	.align		4
.L_26:
        /*0084*/ 	.byte	0x03, 0x19
        /*0086*/ 	.short	0x0018


	//----- nvinfo : EIATTR_PARAM_CBANK
	.align		4
        /*0088*/ 	.byte	0x04, 0x0a
        /*008a*/ 	.short	(.L_28 - .L_27)
	.align		4
.L_27:
        /*008c*/ 	.word	index@(.nv.constant0._Z3addiiPPfS0_)
        /*0090*/ 	.short	0x0380
        /*0092*/ 	.short	0x0018


	//----- nvinfo : EIATTR_SW_WAR
	.align		4
.L_28:
        /*0094*/ 	.byte	0x04, 0x36
        /*0096*/ 	.short	(.L_30 - .L_29)
.L_29:
        /*0098*/ 	.word	0x00000008
.L_30:


//--------------------- .nv.callgraph             --------------------------
	.section	.nv.callgraph,"",@"SHT_CUDA_CALLGRAPH"
	.align	4
	.sectionentsize	8
	.align		4
        /*0000*/ 	.word	0x00000000
	.align		4
        /*0004*/ 	.word	0xffffffff
	.align		4
        /*0008*/ 	.word	index@(_Z3addiiPPfS0_)
	.align		4
        /*000c*/ 	.word	index@(vprintf)
	.align		4
        /*0010*/ 	.word	0x00000000
	.align		4
        /*0014*/ 	.word	0xfffffffe
	.align		4
        /*0018*/ 	.word	0x00000000
	.align		4
        /*001c*/ 	.word	0xfffffffd
	.align		4
        /*0020*/ 	.word	0x00000000
	.align		4
        /*0024*/ 	.word	0xfffffffc


//--------------------- .nv.constant4             --------------------------
	.section	.nv.constant4,"a",@progbits
	.align	8
	.align		8
.nv.constant4:
        /*0000*/ 	.dword	vprintf
	.align		8
        /*0008*/ 	.dword	$str
	.align		8
        /*0010*/ 	.dword	$str$1
	.align		8
        /*0018*/ 	.dword	$str$2


//--------------------- .text._Z3addiiPPfS0_      --------------------------
	.section	.text._Z3addiiPPfS0_,"ax",@progbits
	.align	128
        .global         _Z3addiiPPfS0_
        .type           _Z3addiiPPfS0_,@function
        .size           _Z3addiiPPfS0_,(.L_x_10 - _Z3addiiPPfS0_)
        .other          _Z3addiiPPfS0_,@"STO_CUDA_ENTRY STV_DEFAULT"
_Z3addiiPPfS0_:
.text._Z3addiiPPfS0_:
[----:B------:R-:W0:Y:S08]  /*0000*/  LDC R1, c[0x0][0x37c] ;  /* 0x0000df00ff017b82 */ /* 0x000e300000000800 */
[----:B------:R-:W1:Y:S01]  /*0010*/  S2UR UR36, SR_CTAID.X ;  /* 0x00000000002479c3 */ /* 0x000e620000002500 */
[----:B------:R-:W2:Y:S01]  /*0020*/  LDCU UR4, c[0x0][0x2f8] ;  /* 0x00005f00ff0477ac */ /* 0x000ea20008000800 */
[----:B0-----:R-:W-:Y:S01]  /*0030*/  VIADD R1, R1, 0xfffffff8 ;  /* 0xfffffff801017836 */ /* 0x001fe20000000000 */
[----:B------:R-:W0:Y:S04]  /*0040*/  LDCU UR5, c[0x0][0x2fc] ;  /* 0x00005f80ff0577ac */ /* 0x000e280008000800 */
[----:B--2---:R-:W-:Y:S01]  /*0050*/  IADD3 R16, P0, PT, R1, UR4, RZ ;  /* 0x0000000401107c10 */ /* 0x004fe2000ff1e0ff */
[----:B-1----:R-:W-:-:S04]  /*0060*/  UISETP.NE.AND UP0, UPT, UR36, URZ, UPT ;  /* 0x000000ff2400728c */ /* 0x002fc8000bf05270 */
[----:B0-----:R-:W-:-:S05]  /*0070*/  IMAD.X R2, RZ, RZ, UR5, P0 ;  /* 0x00000005ff027e24 */ /* 0x001fca00080e06ff */
[----:B------:R-:W-:Y:S05]  /*0080*/  BRA.U UP0, `(.L_x_0) ;  /* 0x00000001007c7547 */ /* 0x000fea000b800000 */
[----:B------:R-:W0:Y:S01]  /*0090*/  S2R R0, SR_TID.X ;  /* 0x0000000000007919 */ /* 0x000e220000002100 */
[----:B------:R-:W-:Y:S01]  /*00a0*/  MOV R17, 0x0 ;  /* 0x0000000000117802 */ /* 0x000fe20000000f00 */
[----:B------:R-:W1:Y:S01]  /*00b0*/  LDCU.64 UR4, c[0x4][0x8] ;  /* 0x01000100ff0477ac */ /* 0x000e620008000a00 */
[----:B------:R-:W-:Y:S01]  /*00c0*/  IMAD.MOV.U32 R6, RZ, RZ, R16 ;  /* 0x000000ffff067224 */ /* 0x000fe200078e0010 */
[----:B------:R-:W-:Y:S01]  /*00d0*/  MOV R7, R2 ;  /* 0x0000000200077202 */ /* 0x000fe20000000f00 */
[----:B------:R2:W3:Y:S01]  /*00e0*/  LDC.64 R8, c[0x4][R17] ;  /* 0x0100000011087b82 */ /* 0x0004e20000000a00 */
[----:B-1----:R-:W-:Y:S01]  /*00f0*/  MOV R4, UR4 ;  /* 0x0000000400047c02 */ /* 0x002fe20008000f00 */
[----:B------:R-:W-:Y:S01]  /*0100*/  IMAD.U32 R5, RZ, RZ, UR5 ;  /* 0x00000005ff057e24 */ /* 0x000fe2000f8e00ff */
[----:B0-----:R2:W-:Y:S06]  /*0110*/  STL [R1], R0 ;  /* 0x0000000001007387 */ /* 0x0015ec0000100800 */
[----:B------:R-:W-:-:S07]  /*0120*/  LEPC R20, `(.L_x_1) ;  /* 0x000000001014794e */ /* 0x000fce0000000000 */
[----:B--23--:R-:W-:Y:S05]  /*0130*/  CALL.ABS.NOINC R8 ;  /* 0x0000000008007343 */ /* 0x00cfea0003c00000 */
.L_x_1:
[----:B------:R-:W0:Y:S01]  /*0140*/  S2R R0, SR_TID.Y ;  /* 0x0000000000007919 */ /* 0x000e220000002200 */
[----:B------:R1:W2:Y:S01]  /*0150*/  LDC.64 R8, c[0x4][R17] ;  /* 0x0100000011087b82 */ /* 0x0002a20000000a00 */
[----:B------:R-:W3:Y:S01]  /*0160*/  LDCU.64 UR4, c[0x4][0x10] ;  /* 0x01000200ff0477ac */ /* 0x000ee20008000a00 */
[----:B------:R-:W-:Y:S01]  /*0170*/  MOV R6, R16 ;  /* 0x0000001000067202 */ /* 0x000fe20000000f00 */
[----:B------:R-:W-:Y:S02]  /*0180*/  IMAD.MOV.U32 R7, RZ, RZ, R2 ;  /* 0x000000ffff077224 */ /* 0x000fe400078e0002 */
[----:B---3--:R-:W-:Y:S02]  /*0190*/  IMAD.U32 R4, RZ, RZ, UR4 ;  /* 0x00000004ff047e24 */ /* 0x008fe4000f8e00ff */
[----:B------:R-:W-:Y:S01]  /*01a0*/  IMAD.U32 R5, RZ, RZ, UR5 ;  /* 0x00000005ff057e24 */ /* 0x000fe2000f8e00ff */
[----:B0-----:R1:W-:Y:S06]  /*01b0*/  STL [R1], R0 ;  /* 0x0000000001007387 */ /* 0x0013ec0000100800 */
[----:B------:R-:W-:-:S07]  /*01c0*/  LEPC R20, `(.L_x_2) ;  /* 0x000000001014794e */ /* 0x000fce0000000000 */
[----:B-12---:R-:W-:Y:S05]  /*01d0*/  CALL.ABS.NOINC R8 ;  /* 0x0000000008007343 */ /* 0x006fea0003c00000 */
.L_x_2:
[----:B------:R-:W0:Y:S01]  /*01e0*/  S2R R0, SR_TID.Z ;  /* 0x0000000000007919 */ /* 0x000e220000002300 */
[----:B------:R1:W2:Y:S01]  /*01f0*/  LDC.64 R8, c[0x4][R17] ;  /* 0x0100000011087b82 */ /* 0x0002a20000000a00 */
[----:B------:R-:W3:Y:S01]  /*0200*/  LDCU.64 UR4, c[0x4][0x18] ;  /* 0x01000300ff0477ac */ /* 0x000ee20008000a00 */
[----:B------:R-:W-:Y:S02]  /*0210*/  IMAD.MOV.U32 R6, RZ, RZ, R16 ;  /* 0x000000ffff067224 */ /* 0x000fe400078e0010 */
[----:B------:R-:W-:Y:S02]  /*0220*/  IMAD.MOV.U32 R7, RZ, RZ, R2 ;  /* 0x000000ffff077224 */ /* 0x000fe400078e0002 */
[----:B---3--:R-:W-:Y:S01]  /*0230*/  IMAD.U32 R4, RZ, RZ, UR4 ;  /* 0x00000004ff047e24 */ /* 0x008fe2000f8e00ff */
[----:B------:R-:W-:Y:S01]  /*0240*/  MOV R5, UR5 ;  /* 0x0000000500057c02 */ /* 0x000fe20008000f00 */
[----:B0-----:R1:W-:Y:S06]  /*0250*/  STL [R1], R0 ;  /* 0x0000000001007387 */ /* 0x0013ec0000100800 */
[----:B------:R-:W-:-:S07]  /*0260*/  LEPC R20, `(.L_x_0) ;  /* 0x000000001014794e */ /* 0x000fce0000000000 */
[----:B-12---:R-:W-:Y:S05]  /*0270*/  CALL.ABS.NOINC R8 ;  /* 0x0000000008007343 */ /* 0x006fea0003c00000 */
.L_x_0:
[----:B------:R-:W0:Y:S01]  /*0280*/  S2R R5, SR_TID.X ;  /* 0x0000000000057919 */ /* 0x000e220000002100 */
[----:B------:R-:W0:Y:S01]  /*0290*/  LDC R12, c[0x0][0x360] ;  /* 0x0000d800ff0c7b82 */ /* 0x000e220000000800 */
[----:B------:R-:W1:Y:S01]  /*02a0*/  LDCU UR6, c[0x0][0x380] ;  /* 0x00007000ff0677ac */ /* 0x000e620008000800 */
[----:B------:R-:W2:Y:S06]  /*02b0*/  S2R R0, SR_TID.Y ;  /* 0x0000000000007919 */ /* 0x000eac0000002200 */
[----:B------:R-:W2:Y:S08]  /*02c0*/  S2UR UR4, SR_CTAID.Y ;  /* 0x00000000000479c3 */ /* 0x000eb00000002600 */
[----:B------:R-:W2:Y:S01]  /*02d0*/  LDC R3, c[0x0][0x364] ;  /* 0x0000d900ff037b82 */ /* 0x000ea20000000800 */
[----:B------:R-:W3:Y:S01]  /*02e0*/  LDCU UR5, c[0x0][0x374] ;  /* 0x00006e80ff0577ac */ /* 0x000ee20008000800 */
[----:B0-----:R-:W-:-:S05]  /*02f0*/  IMAD R6, R12, UR36, R5 ;  /* 0x000000240c067c24 */ /* 0x001fca000f8e0205 */
[----:B-1----:R-:W-:Y:S01]  /*0300*/  ISETP.GE.AND P0, PT, R6, UR6, PT ;  /* 0x0000000606007c0c */ /* 0x002fe2000bf06270 */
[C---:B--2---:R-:W-:Y:S02]  /*0310*/  IMAD R0, R3.reuse, UR4, R0 ;  /* 0x0000000403007c24 */ /* 0x044fe4000f8e0200 */
[----:B---3--:R-:W-:-:S10]  /*0320*/  IMAD R3, R3, UR5, RZ ;  /* 0x0000000503037c24 */ /* 0x008fd4000f8e02ff */
[----:B------:R-:W-:Y:S05]  /*0330*/  @P0 EXIT ;  /* 0x000000000000094d */ /* 0x000fea0003800000 */
[----:B------:R-:W0:Y:S01]  /*0340*/  I2F.U32.RP R9, R3 ;  /* 0x0000000300097306 */ /* 0x000e220000209000 */
[----:B------:R-:W1:Y:S01]  /*0350*/  LDCU UR4, c[0x0][0x384] ;  /* 0x00007080ff0477ac */ /* 0x000e620008000800 */
[--C-:B------:R-:W-:Y:S02]  /*0360*/  IMAD.IADD R2, R0, 0x1, R3.reuse ;  /* 0x0000000100027824 */ /* 0x100fe400078e0203 */
[----:B------:R-:W-:Y:S02]  /*0370*/  HFMA2 R4, -RZ, RZ, 0, 0 ;  /* 0x00000000ff047431 */ /* 0x000fe400000001ff */
[----:B------:R-:W-:Y:S01]  /*0380*/  IMAD.MOV R11, RZ, RZ, -R3 ;  /* 0x000000ffff0b7224 */ /* 0x000fe200078e0a03 */
[----:B------:R-:W-:Y:S01]  /*0390*/  ISETP.NE.U32.AND P2, PT, R3, RZ, PT ;  /* 0x000000ff0300720c */ /* 0x000fe20003f45070 */
[----:B0-----:R-:W0:Y:S01]  /*03a0*/  MUFU.RCP R9, R9 ;  /* 0x0000000900097308 */ /* 0x001e220000001000 */
[C---:B-1----:R-:W-:Y:S02]  /*03b0*/  ISETP.GE.AND P0, PT, R2.reuse, UR4, PT ;  /* 0x0000000402007c0c */ /* 0x042fe4000bf06270 */
[----:B------:R-:W-:Y:S01]  /*03c0*/  VIMNMX R7, PT, PT, R2, UR4, !PT ;  /* 0x0000000402077c48 */ /* 0x000fe2000ffe0100 */
[----:B------:R-:W1:Y:S01]  /*03d0*/  LDCU UR4, c[0x0][0x370] ;  /* 0x00006e00ff0477ac */ /* 0x000e620008000800 */
[----:B------:R-:W-:-:S02]  /*03e0*/  SEL R8, RZ, 0x1, P0 ;  /* 0x00000001ff087807 */ /* 0x000fc40000000000 */
[----:B0-----:R-:W-:-:S06]  /*03f0*/  IADD3 R5, PT, PT, R9, 0xffffffe, RZ ;  /* 0x0ffffffe09057810 */ /* 0x001fcc0007ffe0ff */
[----:B------:R-:W0:Y:S02]  /*0400*/  F2I.FTZ.U32.TRUNC.NTZ R5, R5 ;  /* 0x0000000500057305 */ /* 0x000e24000021f000 */
[----:B0-----:R-:W-:-:S04]  /*0410*/  IMAD R11, R11, R5, RZ ;  /* 0x000000050b0b7224 */ /* 0x001fc800078e02ff */
[----:B------:R-:W-:Y:S01]  /*0420*/  IMAD.HI.U32 R9, R5, R11, R4 ;  /* 0x0000000b05097227 */ /* 0x000fe200078e0004 */
[----:B------:R-:W-:Y:S01]  /*0430*/  IADD3 R4, PT, PT, R7, -R2, -R8 ;  /* 0x8000000207047210 */ /* 0x000fe20007ffe808 */
[----:B------:R-:W0:Y:S04]  /*0440*/  LDC.64 R10, c[0x0][0x358] ;  /* 0x0000d600ff0a7b82 */ /* 0x000e280000000a00 */
[----:B------:R-:W-:-:S04]  /*0450*/  IMAD.HI.U32 R5, R9, R4, RZ ;  /* 0x0000000409057227 */ /* 0x000fc800078e00ff */
[----:B------:R-:W-:-:S04]  /*0460*/  IMAD.MOV R7, RZ, RZ, -R5 ;  /* 0x000000ffff077224 */ /* 0x000fc800078e0a05 */
[----:B------:R-:W-:Y:S02]  /*0470*/  IMAD R4, R3, R7, R4 ;  /* 0x0000000703047224 */ /* 0x000fe400078e0204 */
[----:B-1----:R-:W-:-:S03]  /*0480*/  IMAD R7, R12, UR4, RZ ;  /* 0x000000040c077c24 */ /* 0x002fc6000f8e02ff */
[----:B------:R-:W-:-:S13]  /*0490*/  ISETP.GE.U32.AND P0, PT, R4, R3, PT ;  /* 0x000000030400720c */ /* 0x000fda0003f06070 */
[----:B------:R-:W-:Y:S01]  /*04a0*/  @P0 IADD3 R4, PT, PT, -R3, R4, RZ ;  /* 0x0000000403040210 */ /* 0x000fe20007ffe1ff */
[----:B------:R-:W-:-:S03]  /*04b0*/  @P0 VIADD R5, R5, 0x1 ;  /* 0x0000000105050836 */ /* 0x000fc60000000000 */
[----:B------:R-:W-:Y:S01]  /*04c0*/  ISETP.GE.U32.AND P1, PT, R4, R3, PT ;  /* 0x000000030400720c */ /* 0x000fe20003f26070 */
[----:B------:R-:W-:-:S12]  /*04d0*/  IMAD.IADD R4, R3, 0x1, R2 ;  /* 0x0000000103047824 */ /* 0x000fd800078e0202 */
[----:B------:R-:W-:Y:S02]  /*04e0*/  @P1 IADD3 R5, PT, PT, R5, 0x1, RZ ;  /* 0x0000000105051810 */ /* 0x000fe40007ffe0ff */
[----:B------:R-:W-:-:S04]  /*04f0*/  @!P2 LOP3.LUT R5, RZ, R3, RZ, 0x33, !PT ;  /* 0x00000003ff05a212 */ /* 0x000fc800078e33ff */
[----:B------:R-:W-:Y:S01]  /*0500*/  IADD3 R5, PT, PT, R8, R5, RZ ;  /* 0x0000000508057210 */ /* 0x000fe20007ffe0ff */
[----:B------:R-:W-:-:S03]  /*0510*/  IMAD.IADD R8, R3, 0x1, R4 ;  /* 0x0000000103087824 */ /* 0x000fc600078e0204 */
[----:B0-----:R-:W-:-:S07]  /*0520*/  LOP3.LUT R9, R5, 0x3, RZ, 0xc0, !PT ;  /* 0x0000000305097812 */ /* 0x001fce00078ec0ff */
.L_x_8:
[----:B0-----:R-:W0:Y:S01]  /*0530*/  LDC R25, c[0x0][0x384] ;  /* 0x0000e100ff197b82 */ /* 0x001e220000000800 */
[----:B------:R-:W-:Y:S01]  /*0540*/  BSSY.RECONVERGENT B0, `(.L_x_3) ;  /* 0x0000065000007945 */ /* 0x000fe20003800200 */
[----:B0-----:R-:W-:-:S13]  /*0550*/  ISETP.GE.AND P0, PT, R0, R25, PT ;  /* 0x000000190000720c */ /* 0x001fda0003f06270 */
[----:B-123--:R-:W-:Y:S05]  /*0560*/  @P0 BRA `(.L_x_4) ;  /* 0x0000000400880947 */ /* 0x00efea0003800000 */
[----:B------:R-:W0:Y:S01]  /*0570*/  LDC.64 R14, c[0x0][0x388] ;  /* 0x0000e200ff0e7b82 */ /* 0x000e220000000a00 */
[----:B------:R-:W-:Y:S01]  /*0580*/  ISETP.NE.AND P0, PT, R9, 0x3, PT ;  /* 0x000000030900780c */ /* 0x000fe20003f05270 */
[----:B------:R-:W-:Y:S01]  /*0590*/  BSSY.RECONVERGENT B1, `(.L_x_5) ;  /* 0x0000031000017945 */ /* 0x000fe20003800200 */
[----:B------:R-:W-:-:S05]  /*05a0*/  MOV R24, R0 ;  /* 0x0000000000187202 */ /* 0x000fca0000000f00 */
[----:B------:R-:W1:Y:S01]  /*05b0*/  LDC.64 R12, c[0x0][0x390] ;  /* 0x0000e400ff0c7b82 */ /* 0x000e620000000a00 */
[----:B0-----:R-:W-:-:S04]  /*05c0*/  IMAD.WIDE R14, R6, 0x8, R14 ;  /* 0x00000008060e7825 */ /* 0x001fc800078e020e */
[----:B-1----:R-:W-:Y:S01]  /*05d0*/  IMAD.WIDE R12, R6, 0x8, R12 ;  /* 0x00000008060c7825 */ /* 0x002fe200078e020c */
[----:B------:R-:W-:Y:S06]  /*05e0*/  @!P0 BRA `(.L_x_6) ;  /* 0x0000000000ac8947 */ /* 0x000fec0003800000 */
[C---:B------:R-:W-:Y:S02]  /*05f0*/  R2UR UR4, R10.reuse ;  /* 0x000000000a0472ca */ /* 0x040fe400000e0000 */
[C---:B------:R-:W-:Y:S02]  /*0600*/  R2UR UR5, R11.reuse ;  /* 0x000000000b0572ca */ /* 0x040fe400000e0000 */
[----:B------:R-:W-:Y:S02]  /*0610*/  R2UR UR6, R10 ;  /* 0x000000000a0672ca */ /* 0x000fe400000e0000 */
[----:B------:R-:W-:-:S09]  /*0620*/  R2UR UR7, R11 ;  /* 0x000000000b0772ca */ /* 0x000fd200000e0000 */
[----:B------:R-:W2:Y:S04]  /*0630*/  LDG.E.64 R18, desc[UR4][R14.64] ;  /* 0x000000040e127981 */ /* 0x000ea8000c1e1b00 */
[----:B------:R-:W3:Y:S01]  /*0640*/  LDG.E.64 R16, desc[UR6][R12.64] ;  /* 0x000000060c107981 */ /* 0x000ee2000c1e1b00 */
[----:B--2---:R-:W-:-:S04]  /*0650*/  IMAD.WIDE.U32 R18, R0, 0x4, R18 ;  /* 0x0000000400127825 */ /* 0x004fc800078e0012 */
[----:B---3--:R-:W-:Y:S02]  /*0660*/  IMAD.WIDE.U32 R16, R0, 0x4, R16 ;  /* 0x0000000400107825 */ /* 0x008fe400078e0010 */
[----:B------:R-:W2:Y:S04]  /*0670*/  LD.E R18, desc[UR4][R18.64] ;  /* 0x0000000412127980 */ /* 0x000ea8000c101900 */
[----:B------:R-:W2:Y:S01]  /*0680*/  LD.E R21, desc[UR6][R16.64] ;  /* 0x0000000610157980 */ /* 0x000ea2000c101900 */
[----:B------:R-:W-:Y:S01]  /*0690*/  ISETP.NE.AND P0, PT, R9, RZ, PT ;  /* 0x000000ff0900720c */ /* 0x000fe20003f05270 */
[----:B------:R-:W-:Y:S02]  /*06a0*/  IMAD.MOV.U32 R24, RZ, RZ, R2 ;  /* 0x000000ffff187224 */ /* 0x000fe400078e0002 */
[----:B--2---:R-:W-:-:S05]  /*06b0*/  FADD R21, R18, R21 ;  /* 0x0000001512157221 */ /* 0x004fca0000000000 */
[----:B------:R0:W-:Y:S05]  /*06c0*/  ST.E desc[UR4][R16.64], R21 ;  /* 0x0000001510007985 */ /* 0x0001ea000c101904 */
[----:B------:R-:W-:Y:S05]  /*06d0*/  @!P0 BRA `(.L_x_6) ;  /* 0x0000000000708947 */ /* 0x000fea0003800000 */
[C---:B------:R-:W-:Y:S02]  /*06e0*/  R2UR UR4, R10.reuse ;  /* 0x000000000a0472ca */ /* 0x040fe400000e0000 */
[C---:B------:R-:W-:Y:S02]  /*06f0*/  R2UR UR5, R11.reuse ;  /* 0x000000000b0572ca */ /* 0x040fe400000e0000 */
[----:B------:R-:W-:Y:S02]  /*0700*/  R2UR UR6, R10 ;  /* 0x000000000a0672ca */ /* 0x000fe400000e0000 */
[----:B------:R-:W-:-:S09]  /*0710*/  R2UR UR7, R11 ;  /* 0x000000000b0772ca */ /* 0x000fd200000e0000 */
[----:B------:R-:W2:Y:S04]  /*0720*/  LDG.E.64 R18, desc[UR4][R14.64] ;  /* 0x000000040e127981 */ /* 0x000ea8000c1e1b00 */
[----:B0-----:R-:W3:Y:S01]  /*0730*/  LDG.E.64 R16, desc[UR6][R12.64] ;  /* 0x000000060c107981 */ /* 0x001ee2000c1e1b00 */
[----:B--2---:R-:W-:-:S04]  /*0740*/  IMAD.WIDE.U32 R18, R2, 0x4, R18 ;  /* 0x0000000402127825 */ /* 0x004fc800078e0012 */
[----:B---3--:R-:W-:Y:S02]  /*0750*/  IMAD.WIDE.U32 R16, R2, 0x4, R16 ;  /* 0x0000000402107825 */ /* 0x008fe400078e0010 */
[----:B------:R-:W2:Y:S04]  /*0760*/  LD.E R18, desc[UR4][R18.64] ;  /* 0x0000000412127980 */ /* 0x000ea8000c101900 */
[----:B------:R-:W2:Y:S01]  /*0770*/  LD.E R21, desc[UR6][R16.64] ;  /* 0x0000000610157980 */ /* 0x000ea2000c101900 */
[----:B------:R-:W-:Y:S02]  /*0780*/  ISETP.NE.AND P0, PT, R9, 0x1, PT ;  /* 0x000000010900780c */ /* 0x000fe40003f05270 */
[----:B------:R-:W-:Y:S01]  /*0790*/  MOV R24, R4 ;  /* 0x0000000400187202 */ /* 0x000fe20000000f00 */
        /* <DEDUP_REMOVED lines=8> */
[----:B-1----:R-:W3:Y:S01]  /*0820*/  LDG.E.64 R16, desc[UR6][R12.64] ;  /* 0x000000060c107981 */ /* 0x002ee2000c1e1b00 */
[----:B--2---:R-:W-:-:S04]  /*0830*/  IMAD.WIDE.U32 R18, R4, 0x4, R18 ;  /* 0x0000000404127825 */ /* 0x004fc800078e0012 */
[----:B---3--:R-:W-:Y:S02]  /*0840*/  IMAD.WIDE.U32 R16, R4, 0x4, R16 ;  /* 0x0000000404107825 */ /* 0x008fe400078e0010 */
[----:B------:R-:W2:Y:S04]  /*0850*/  LD.E R18, desc[UR4][R18.64] ;  /* 0x0000000412127980 */ /* 0x000ea8000c101900 */
[----:B------:R-:W2:Y:S01]  /*0860*/  LD.E R21, desc[UR6][R16.64] ;  /* 0x0000000610157980 */ /* 0x000ea2000c101900 */
[----:B------:R-:W-:Y:S02]  /*0870*/  IMAD.MOV.U32 R24, RZ, RZ, R8 ;  /* 0x000000ffff187224 */ /* 0x000fe400078e0008 */
[----:B--2---:R-:W-:-:S05]  /*0880*/  FADD R21, R18, R21 ;  /* 0x0000001512157221 */ /* 0x004fca0000000000 */
[----:B------:R2:W-:Y:S02]  /*0890*/  ST.E desc[UR4][R16.64], R21 ;  /* 0x0000001510007985 */ /* 0x0005e4000c101904 */
.L_x_6:
[----:B------:R-:W-:Y:S05]  /*08a0*/  BSYNC.RECONVERGENT B1 ;  /* 0x0000000000017941 */ /* 0x000fea0003800200 */
.L_x_5:
[----:B------:R-:W-:-:S13]  /*08b0*/  ISETP.GE.U32.AND P0, PT, R5, 0x3, PT ;  /* 0x000000030500780c */ /* 0x000fda0003f06070 */
[----:B------:R-:W-:Y:S05]  /*08c0*/  @!P0 BRA `(.L_x_4) ;  /* 0x0000000000b08947 */ /* 0x000fea0003800000 */
.L_x_7:
[C---:B------:R-:W-:Y:S02]  /*08d0*/  R2UR UR4, R10.reuse ;  /* 0x000000000a0472ca */ /* 0x040fe400000e0000 */
[C---:B------:R-:W-:Y:S02]  /*08e0*/  R2UR UR5, R11.reuse ;  /* 0x000000000b0572ca */ /* 0x040fe400000e0000 */
[----:B------:R-:W-:Y:S02]  /*08f0*/  R2UR UR6, R10 ;  /* 0x000000000a0672ca */ /* 0x000fe400000e0000 */
[----:B------:R-:W-:-:S09]  /*0900*/  R2UR UR7, R11 ;  /* 0x000000000b0772ca */ /* 0x000fd200000e0000 */
[----:B0123--:R-:W2:Y:S04]  /*0910*/  LDG.E.64 R20, desc[UR4][R14.64] ;  /* 0x000000040e147981 */ /* 0x00fea8000c1e1b00 */
[----:B------:R-:W3:Y:S01]  /*0920*/  LDG.E.64 R18, desc[UR6][R12.64] ;  /* 0x000000060c127981 */ /* 0x000ee2000c1e1b00 */
[----:B--2---:R-:W-:-:S04]  /*0930*/  IMAD.WIDE.U32 R20, R24, 0x4, R20 ;  /* 0x0000000418147825 */ /* 0x004fc800078e0014 */
[----:B---3--:R-:W-:Y:S02]  /*0940*/  IMAD.WIDE.U32 R18, R24, 0x4, R18 ;  /* 0x0000000418127825 */ /* 0x008fe400078e0012 */
[----:B------:R-:W2:Y:S04]  /*0950*/  LD.E R20, desc[UR4][R20.64] ;  /* 0x0000000414147980 */ /* 0x000ea8000c101900 */
[----:B------:R-:W2:Y:S01]  /*0960*/  LD.E R17, desc[UR6][R18.64] ;  /* 0x0000000612117980 */ /* 0x000ea2000c101900 */
[----:B------:R-:W-:Y:S02]  /*0970*/  R2UR UR8, R10 ;  /* 0x000000000a0872ca */ /* 0x000fe400000e0000 */
[----:B------:R-:W-:Y:S01]  /*0980*/  R2UR UR9, R11 ;  /* 0x000000000b0972ca */ /* 0x000fe200000e0000 */
[----:B--2---:R-:W-:-:S05]  /*0990*/  FADD R29, R20, R17 ;  /* 0x00000011141d7221 */ /* 0x004fca0000000000 */
[----:B------:R0:W-:Y:S04]  /*09a0*/  ST.E desc[UR4][R18.64], R29 ;  /* 0x0000001d12007985 */ /* 0x0001e8000c101904 */
[----:B------:R-:W2:Y:S04]  /*09b0*/  LDG.E.64 R22, desc[UR6][R14.64] ;  /* 0x000000060e167981 */ /* 0x000ea8000c1e1b00 */
[----:B------:R-:W3:Y:S01]  /*09c0*/  LDG.E.64 R16, desc[UR8][R12.64] ;  /* 0x000000080c107981 */ /* 0x000ee2000c1e1b00 */
[----:B------:R-:W-:-:S05]  /*09d0*/  IADD3 R27, PT, PT, R3, R24, RZ ;  /* 0x00000018031b7210 */ /* 0x000fca0007ffe0ff */
[----:B--2---:R-:W-:-:S04]  /*09e0*/  IMAD.WIDE.U32 R22, R27, 0x4, R22 ;  /* 0x000000041b167825 */ /* 0x004fc800078e0016 */
[----:B---3--:R-:W-:Y:S02]  /*09f0*/  IMAD.WIDE.U32 R16, R27, 0x4, R16 ;  /* 0x000000041b107825 */ /* 0x008fe400078e0010 */
[----:B------:R-:W0:Y:S04]  /*0a00*/  LD.E R22, desc[UR4][R22.64] ;  /* 0x0000000416167980 */ /* 0x000e28000c101900 */
[----:B------:R-:W0:Y:S02]  /*0a10*/  LD.E R21, desc[UR6][R16.64] ;  /* 0x0000000610157980 */ /* 0x000e24000c101900 */
[----:B0-----:R-:W-:-:S05]  /*0a20*/  FADD R29, R22, R21 ;  /* 0x00000015161d7221 */ /* 0x001fca0000000000 */
[----:B------:R0:W-:Y:S04]  /*0a30*/  ST.E desc[UR4][R16.64], R29 ;  /* 0x0000001d10007985 */ /* 0x0001e8000c101904 */
[----:B------:R-:W2:Y:S04]  /*0a40*/  LDG.E.64 R18, desc[UR6][R14.64] ;  /* 0x000000060e127981 */ /* 0x000ea8000c1e1b00 */
[----:B------:R-:W3:Y:S01]  /*0a50*/  LDG.E.64 R20, desc[UR8][R12.64] ;  /* 0x000000080c147981 */ /* 0x000ee2000c1e1b00 */
[----:B------:R-:W-:-:S04]  /*0a60*/  IMAD.IADD R27, R3, 0x1, R27 ;  /* 0x00000001031b7824 */ /* 0x000fc800078e021b */
[----:B--2---:R-:W-:-:S04]  /*0a70*/  IMAD.WIDE.U32 R18, R27, 0x4, R18 ;  /* 0x000000041b127825 */ /* 0x004fc800078e0012 */
[----:B---3--:R-:W-:Y:S02]  /*0a80*/  IMAD.WIDE.U32 R20, R27, 0x4, R20 ;  /* 0x000000041b147825 */ /* 0x008fe400078e0014 */
[----:B------:R-:W0:Y:S04]  /*0a90*/  LD.E R18, desc[UR4][R18.64] ;  /* 0x0000000412127980 */ /* 0x000e28000c101900 */
[----:B------:R-:W0:Y:S02]  /*0aa0*/  LD.E R23, desc[UR6][R20.64] ;  /* 0x0000000614177980 */ /* 0x000e24000c101900 */
[----:B0-----:R-:W-:-:S05]  /*0ab0*/  FADD R29, R18, R23 ;  /* 0x00000017121d7221 */ /* 0x001fca0000000000 */
[----:B------:R3:W-:Y:S04]  /*0ac0*/  ST.E desc[UR4][R20.64], R29 ;  /* 0x0000001d14007985 */ /* 0x0007e8000c101904 */
[----:B------:R-:W2:Y:S04]  /*0ad0*/  LDG.E.64 R22, desc[UR6][R14.64] ;  /* 0x000000060e167981 */ /* 0x000ea8000c1e1b00 */
[----:B------:R-:W4:Y:S01]  /*0ae0*/  LDG.E.64 R16, desc[UR8][R12.64] ;  /* 0x000000080c107981 */ /* 0x000f22000c1e1b00 */
[----:B------:R-:W-:-:S05]  /*0af0*/  IADD3 R27, PT, PT, R3, R27, RZ ;  /* 0x0000001b031b7210 */ /* 0x000fca0007ffe0ff */
[----:B--2---:R-:W-:-:S04]  /*0b00*/  IMAD.WIDE.U32 R18, R27, 0x4, R22 ;  /* 0x000000041b127825 */ /* 0x004fc800078e0016 */
[----:B----4-:R-:W-:Y:S02]  /*0b10*/  IMAD.WIDE.U32 R16, R27, 0x4, R16 ;  /* 0x000000041b107825 */ /* 0x010fe400078e0010 */
[----:B------:R-:W2:Y:S04]  /*0b20*/  LD.E R18, desc[UR4][R18.64] ;  /* 0x0000000412127980 */ /* 0x000ea8000c101900 */
[----:B------:R-:W2:Y:S01]  /*0b30*/  LD.E R23, desc[UR6][R16.64] ;  /* 0x0000000610177980 */ /* 0x000ea2000c101900 */
[----:B------:R-:W-:-:S05]  /*0b40*/  IMAD.IADD R24, R3, 0x1, R27 ;  /* 0x0000000103187824 */ /* 0x000fca00078e021b */
[----:B------:R-:W-:Y:S01]  /*0b50*/  ISETP.GE.AND P0, PT, R24, R25, PT ;  /* 0x000000191800720c */ /* 0x000fe20003f06270 */
[----:B--2---:R-:W-:-:S05]  /*0b60*/  FADD R23, R18, R23 ;  /* 0x0000001712177221 */ /* 0x004fca0000000000 */
[----:B------:R3:W-:Y:S07]  /*0b70*/  ST.E desc[UR4][R16.64], R23 ;  /* 0x0000001710007985 */ /* 0x0007ee000c101904 */
[----:B------:R-:W-:Y:S05]  /*0b80*/  @!P0 BRA `(.L_x_7) ;  /* 0xfffffffc00508947 */ /* 0x000fea000383ffff */
.L_x_4:
[----:B------:R-:W-:Y:S05]  /*0b90*/  BSYNC.RECONVERGENT B0 ;  /* 0x0000000000007941 */ /* 0x000fea0003800200 */
.L_x_3:
[----:B------:R-:W4:Y:S01]  /*0ba0*/  LDCU UR4, c[0x0][0x380] ;  /* 0x00007000ff0477ac */ /* 0x000f220008000800 */
[----:B------:R-:W-:-:S04]  /*0bb0*/  IADD3 R6, PT, PT, R7, R6, RZ ;  /* 0x0000000607067210 */ /* 0x000fc80007ffe0ff */
[----:B----4-:R-:W-:-:S13]  /*0bc0*/  ISETP.GE.AND P0, PT, R6, UR4, PT ;  /* 0x0000000406007c0c */ /* 0x010fda000bf06270 */
[----:B------:R-:W-:Y:S05]  /*0bd0*/  @!P0 BRA `(.L_x_8) ;  /* 0xfffffff800548947 */ /* 0x000fea000383ffff */
[----:B------:R-:W-:Y:S05]  /*0be0*/  EXIT ;  /* 0x000000000000794d */ /* 0x000fea0003800000 */
.L_x_9:
[----:B------:R-:W-:-:S00]  /*0bf0*/  BRA `(.L_x_9) ;  /* 0xfffffffc00fc7947 */ /* 0x000fc0000383ffff */
[----:B------:R-:W-:-:S00]  /*0c00*/  NOP ;  /* 0x0000000000007918 */ /* 0x000fc00000000000 */
[----:B------:R-:W-:-:S00]  /*0c10*/  NOP ;  /* 0x0000000000007918 */ /* 0x000fc00000000000 */
[----:B------:R-:W-:-:S00]  /*0c20*/  NOP ;  /* 0x0000000000007918 */ /* 0x000fc00000000000 */
[----:B------:R-:W-:-:S00]  /*0c30*/  NOP ;  /* 0x0000000000007918 */ /* 0x000fc00000000000 */
[----:B------:R-:W-:-:S00]  /*0c40*/  NOP ;  /* 0x0000000000007918 */ /* 0x000fc00000000000 */
[----:B------:R-:W-:-:S00]  /*0c50*/  NOP ;  /* 0x0000000000007918 */ /* 0x000fc00000000000 */
[----:B------:R-:W-:-:S00]  /*0c60*/  NOP ;  /* 0x0000000000007918 */ /* 0x000fc00000000000 */
[----:B------:R-:W-:-:S00]  /*0c70*/  NOP ;  /* 0x0000000000007918 */ /* 0x000fc00000000000 */
.L_x_10:


//--------------------- .nv.global.init           --------------------------
	.section	.nv.global.init,"aw",@progbits
.nv.global.init:
	.type		$str$2,@object
	.size		$str$2,($str - $str$2)
$str$2:
        /*0000*/ 	.byte	0x54, 0x68, 0x72, 0x65, 0x61, 0x64, 0x20, 0x7a, 0x3a, 0x20, 0x25, 0x64, 0x0a, 0x00
	.type		$str,@object
	.size		$str,($str$1 - $str)
$str:
        /*000e*/ 	.byte	0x54, 0x68, 0x72, 0x65, 0x61, 0x64, 0x20, 0x78, 0x3a, 0x20, 0x25, 0x64, 0x0a, 0x00
	.type		$str$1,@object
	.size		$str$1,(.L_1 - $str$1)
$str$1:
        /*001c*/ 	.byte	0x54, 0x68, 0x72, 0x65, 0x61, 0x64, 0x20, 0x79, 0x3a, 0x20, 0x25, 0x64, 0x0a, 0x00
.L_1:


//--------------------- .nv.shared.reserved.0     --------------------------
	.section	.nv.shared.reserved.0,"aw",@nobits
	.weak		__nv_reservedSMEM_offset_0_alias
	.size		__nv_reservedSMEM_offset_0_alias, 0, 64
	.other		__nv_reservedSMEM_offset_0_alias,@"STO_CUDA_RESERVED_SHARED STV_DEFAULT"
__nv_reservedSMEM_offset_0_alias:
	.zero		0
	.zero		64


//--------------------- .nv.constant0._Z3addiiPPfS0_ --------------------------
	.section	.nv.constant0._Z3addiiPPfS0_,"a",@progbits
	.sectionflags	@""
	.align	4
.nv.constant0._Z3addiiPPfS0_:
	.zero		920


//--------------------- SYMBOLS --------------------------

	.type		.nv.reservedSmem.offset0,@object
	.size		.nv.reservedSmem.offset0,0x4
	.type		vprintf,@function
